	.headerflags	@"EF_CUDA_TEXMODE_UNIFIED EF_CUDA_64BIT_ADDRESS EF_CUDA_ACCELERATORS EF_CUDA_SM90 EF_CUDA_VIRTUAL_SM(EF_CUDA_SM90)"
	.elftype	@"ET_EXEC"


//--------------------- .nv.info                  --------------------------
	.section	.nv.info,"",@"SHT_CUDA_INFO"
	.align	4


	//----- nvinfo : EIATTR_REGCOUNT
	.align		4
        /*0000*/ 	.byte	0x04, 0x2f
        /*0002*/ 	.short	(.L_3 - .L_2)
	.align		4
.L_2:
        /*0004*/ 	.word	index@(triton_poi_fused__native_batch_norm_legit_no_training_add_convolution_leaky_relu_11)
        /*0008*/ 	.word	0x00000018


	//----- nvinfo : EIATTR_MIN_STACK_SIZE
	.align		4
.L_3:
        /*000c*/ 	.byte	0x04, 0x12
        /*000e*/ 	.short	(.L_5 - .L_4)
	.align		4
.L_4:
        /*0010*/ 	.word	index@(triton_poi_fused__native_batch_norm_legit_no_training_add_convolution_leaky_relu_11)
        /*0014*/ 	.word	0x00000000


	//----- nvinfo : EIATTR_FRAME_SIZE
	.align		4
.L_5:
        /*0018*/ 	.byte	0x04, 0x11
        /*001a*/ 	.short	(.L_7 - .L_6)
	.align		4
.L_6:
        /*001c*/ 	.word	index@(triton_poi_fused__native_batch_norm_legit_no_training_add_convolution_leaky_relu_11)
        /*0020*/ 	.word	0x00000000


	//----- nvinfo : EIATTR_MIN_STACK_SIZE
	.align		4
.L_7:
        /*0024*/ 	.byte	0x04, 0x12
        /*0026*/ 	.short	(.L_9 - .L_8)
	.align		4
.L_8:
        /*0028*/ 	.word	index@(triton_poi_fused__native_batch_norm_legit_no_training_add_convolution_leaky_relu_11)
        /*002c*/ 	.word	0x00000000
.L_9:


//--------------------- .nv.info.triton_poi_fused__native_batch_norm_legit_no_training_add_convolution_leaky_relu_11 --------------------------
	.section	.nv.info.triton_poi_fused__native_batch_norm_legit_no_training_add_convolution_leaky_relu_11,"",@"SHT_CUDA_INFO"
	.sectionflags	@""
	.align	4


	//----- nvinfo : EIATTR_CUDA_API_VERSION
	.align		4
        /*0000*/ 	.byte	0x04, 0x37
        /*0002*/ 	.short	(.L_11 - .L_10)
.L_10:
        /*0004*/ 	.word	0x0000007c


	//----- nvinfo : EIATTR_KPARAM_INFO
	.align		4
.L_11:
        /*0008*/ 	.byte	0x04, 0x17
        /*000a*/ 	.short	(.L_13 - .L_12)
.L_12:
        /*000c*/ 	.word	0x00000000
        /*0010*/ 	.short	0x0008
        /*0012*/ 	.short	0x0040
        /*0014*/ 	.byte	0x00, 0xf0, 0x11, 0x00


	//----- nvinfo : EIATTR_KPARAM_INFO
	.align		4
.L_13:
        /*0018*/ 	.byte	0x04, 0x17
        /*001a*/ 	.short	(.L_15 - .L_14)
.L_14:
        /*001c*/ 	.word	0x00000000
        /*0020*/ 	.short	0x0007
        /*0022*/ 	.short	0x0038
        /*0024*/ 	.byte	0x00, 0xf4, 0x21, 0x00


	//----- nvinfo : EIATTR_KPARAM_INFO
	.align		4
.L_15:
        /*0028*/ 	.byte	0x04, 0x17
        /*002a*/ 	.short	(.L_17 - .L_16)
.L_16:
        /*002c*/ 	.word	0x00000000
        /*0030*/ 	.short	0x0006
        /*0032*/ 	.short	0x0030
        /*0034*/ 	.byte	0x00, 0xf4, 0x21, 0x00


	//----- nvinfo : EIATTR_KPARAM_INFO
	.align		4
.L_17:
        /*0038*/ 	.byte	0x04, 0x17
        /*003a*/ 	.short	(.L_19 - .L_18)
.L_18:
        /*003c*/ 	.word	0x00000000
        /*0040*/ 	.short	0x0005
        /*0042*/ 	.short	0x0028
        /*0044*/ 	.byte	0x00, 0xf4, 0x21, 0x00


	//----- nvinfo : EIATTR_KPARAM_INFO
	.align		4
.L_19:
        /*0048*/ 	.byte	0x04, 0x17
        /*004a*/ 	.short	(.L_21 - .L_20)
.L_20:
        /*004c*/ 	.word	0x00000000
        /*0050*/ 	.short	0x0004
        /*0052*/ 	.short	0x0020
        /*0054*/ 	.byte	0x00, 0xf4, 0x21, 0x00


	//----- nvinfo : EIATTR_KPARAM_INFO
	.align		4
.L_21:
        /*0058*/ 	.byte	0x04, 0x17
        /*005a*/ 	.short	(.L_23 - .L_22)
.L_22:
        /*005c*/ 	.word	0x00000000
        /*0060*/ 	.short	0x0003
        /*0062*/ 	.short	0x0018
        /*0064*/ 	.byte	0x00, 0xf4, 0x21, 0x00


	//----- nvinfo : EIATTR_KPARAM_INFO
	.align		4
.L_23:
        /*0068*/ 	.byte	0x04, 0x17
        /*006a*/ 	.short	(.L_25 - .L_24)
.L_24:
        /*006c*/ 	.word	0x00000000
        /*0070*/ 	.short	0x0002
        /*0072*/ 	.short	0x0010
        /*0074*/ 	.byte	0x00, 0xf4, 0x21, 0x00


	//----- nvinfo : EIATTR_KPARAM_INFO
	.align		4
.L_25:
        /*0078*/ 	.byte	0x04, 0x17
        /*007a*/ 	.short	(.L_27 - .L_26)
.L_26:
        /*007c*/ 	.word	0x00000000
        /*0080*/ 	.short	0x0001
        /*0082*/ 	.short	0x0008
        /*0084*/ 	.byte	0x00, 0xf4, 0x21, 0x00


	//----- nvinfo : EIATTR_KPARAM_INFO
	.align		4
.L_27:
        /*0088*/ 	.byte	0x04, 0x17
        /*008a*/ 	.short	(.L_29 - .L_28)
.L_28:
        /*008c*/ 	.word	0x00000000
        /*0090*/ 	.short	0x0000
        /*0092*/ 	.short	0x0000
        /*0094*/ 	.byte	0x00, 0xf4, 0x21, 0x00


	//----- nvinfo : EIATTR_SPARSE_MMA_MASK
	.align		4
.L_29:
        /*0098*/ 	.byte	0x03, 0x50
        /*009a*/ 	.short	0x0000


	//----- nvinfo : EIATTR_MAXREG_COUNT
	.align		4
        /*009c*/ 	.byte	0x03, 0x1b
        /*009e*/ 	.short	0x00ff


	//----- nvinfo : EIATTR_EXIT_INSTR_OFFSETS
	.align		4
        /*00a0*/ 	.byte	0x04, 0x1c
        /*00a2*/ 	.short	(.L_31 - .L_30)


	//   ....[0]....
.L_30:
        /*00a4*/ 	.word	0x00000480


	//----- nvinfo : EIATTR_REQNTID
	.align		4
.L_31:
        /*00a8*/ 	.byte	0x04, 0x10
        /*00aa*/ 	.short	(.L_33 - .L_32)
.L_32:
        /*00ac*/ 	.word	0x00000100
        /*00b0*/ 	.word	0x00000001
        /*00b4*/ 	.word	0x00000001


	//----- nvinfo : EIATTR_CBANK_PARAM_SIZE
	.align		4
.L_33:
        /*00b8*/ 	.byte	0x03, 0x19
        /*00ba*/ 	.short	0x0044


	//----- nvinfo : EIATTR_PARAM_CBANK
	.align		4
        /*00bc*/ 	.byte	0x04, 0x0a
        /*00be*/ 	.short	(.L_35 - .L_34)
	.align		4
.L_34:
        /*00c0*/ 	.word	index@(.nv.constant0.triton_poi_fused__native_batch_norm_legit_no_training_add_convolution_leaky_relu_11)
        /*00c4*/ 	.short	0x0210
        /*00c6*/ 	.short	0x0044


	//----- nvinfo : EIATTR_SW_WAR
	.align		4
.L_35:
        /*00c8*/ 	.byte	0x04, 0x36
        /*00ca*/ 	.short	(.L_37 - .L_36)
.L_36:
        /*00cc*/ 	.word	0x00000008
.L_37:


//--------------------- .nv.callgraph             --------------------------
	.section	.nv.callgraph,"",@"SHT_CUDA_CALLGRAPH"
	.align	4
	.sectionentsize	8
	.align		4
        /*0000*/ 	.word	0x00000000
	.align		4
        /*0004*/ 	.word	0xffffffff
	.align		4
        /*0008*/ 	.word	0x00000000
	.align		4
        /*000c*/ 	.word	0xfffffffe
	.align		4
        /*0010*/ 	.word	0x00000000
	.align		4
        /*0014*/ 	.word	0xfffffffd
	.align		4
        /*0018*/ 	.word	0x00000000
	.align		4
        /*001c*/ 	.word	0xfffffffc


//--------------------- .nv.constant4             --------------------------
	.section	.nv.constant4,"a",@progbits
	.align	8
	.align		8
.nv.constant4:
        /*0000*/ 	.dword	_$_str
	.align		8
        /*0008*/ 	.dword	_$_str_$_2


//--------------------- .text.triton_poi_fused__native_batch_norm_legit_no_training_add_convolution_leaky_relu_11 --------------------------
	.section	.text.triton_poi_fused__native_batch_norm_legit_no_training_add_convolution_leaky_relu_11,"ax",@progbits
	.align	128
        .global         triton_poi_fused__native_batch_norm_legit_no_training_add_convolution_leaky_relu_11
        .type           triton_poi_fused__native_batch_norm_legit_no_training_add_convolution_leaky_relu_11,@function
        .size           triton_poi_fused__native_batch_norm_legit_no_training_add_convolution_leaky_relu_11,(.L_x_1 - triton_poi_fused__native_batch_norm_legit_no_training_add_convolution_leaky_relu_11)
        .other          triton_poi_fused__native_batch_norm_legit_no_training_add_convolution_leaky_relu_11,@"STO_CUDA_ENTRY STV_DEFAULT"
triton_poi_fused__native_batch_norm_legit_no_training_add_convolution_leaky_relu_11:
.text.triton_poi_fused__native_batch_norm_legit_no_training_add_convolution_leaky_relu_11:
[----:B------:R-:W-:Y:S01]  /*0000*/  LDC R1, c[0x0][0x28] ;  /* 0x00000a00ff017b82 */ /* 0x000fe20000000800 */
[----:B------:R-:W1:Y:S07]  /*0010*/  S2R R0, SR_TID.X ;  /* 0x0000000000007919 */ /* 0x000e6e0000002100 */
[----:B------:R-:W2:Y:S01]  /*0020*/  LDC.64 R4, c[0x0][0x238] ;  /* 0x00008e00ff047b82 */ /* 0x000ea20000000a00 */
[----:B------:R-:W-:Y:S01]  /*0030*/  ULDC.64 UR4, c[0x0][0x208] ;  /* 0x0000820000047ab9 */ /* 0x000fe20000000a00 */
[----:B------:R-:W3:Y:S06]  /*0040*/  S2R R7, SR_CTAID.X ;  /* 0x0000000000077919 */ /* 0x000eec0000002500 */
[----:B------:R-:W4:Y:S08]  /*0050*/  LDC.64 R8, c[0x0][0x228] ;  /* 0x00008a00ff087b82 */ /* 0x000f300000000a00 */
[----:B------:R-:W5:Y:S08]  /*0060*/  LDC.64 R10, c[0x0][0x220] ;  /* 0x00008800ff0a7b82 */ /* 0x000f700000000a00 */
[----:B------:R-:W5:Y:S01]  /*0070*/  LDC.64 R12, c[0x0][0x230] ;  /* 0x00008c00ff0c7b82 */ /* 0x000f620000000a00 */
[----:B-1----:R-:W-:-:S07]  /*0080*/  SHF.L.U32 R0, R0, 0x1, RZ ;  /* 0x0000000100007819 */ /* 0x002fce00000006ff */
[----:B------:R-:W1:Y:S01]  /*0090*/  LDC.64 R16, c[0x0][0x248] ;  /* 0x00009200ff107b82 */ /* 0x000e620000000a00 */
[----:B---3--:R-:W-:Y:S02]  /*00a0*/  SHF.R.S32.HI R3, RZ, 0x16, R7 ;  /* 0x00000016ff037819 */ /* 0x008fe40000011407 */
[----:B------:R-:W-:Y:S02]  /*00b0*/  LOP3.LUT R0, R0, 0x1fe, RZ, 0xc0, !PT ;  /* 0x000001fe00007812 */ /* 0x000fe400078ec0ff */
[----:B------:R-:W-:-:S03]  /*00c0*/  SGXT R3, R3, 0x1 ;  /* 0x000000010303781a */ /* 0x000fc60000000200 */
[----:B------:R-:W3:Y:S01]  /*00d0*/  LDC.64 R18, c[0x0][0x240] ;  /* 0x00009000ff127b82 */ /* 0x000ee20000000a00 */
[----:B------:R-:W-:-:S04]  /*00e0*/  LEA R0, R7, R0, 0x9 ;  /* 0x0000000007007211 */ /* 0x000fc800078e48ff */
[----:B------:R-:W-:-:S04]  /*00f0*/  LEA.HI R3, R3, R0, RZ, 0x5 ;  /* 0x0000000003037211 */ /* 0x000fc800078f28ff */
[----:B------:R-:W-:-:S04]  /*0100*/  LOP3.LUT R3, R3, 0xffffffe0, RZ, 0xc0, !PT ;  /* 0xffffffe003037812 */ /* 0x000fc800078ec0ff */
[----:B------:R-:W-:Y:S02]  /*0110*/  IADD3 R14, R0, -R3, RZ ;  /* 0x80000003000e7210 */ /* 0x000fe40007ffe0ff */
[----:B------:R-:W1:Y:S03]  /*0120*/  LDC.64 R2, c[0x0][0x210] ;  /* 0x00008400ff027b82 */ /* 0x000e660000000a00 */
[----:B--2---:R-:W-:-:S06]  /*0130*/  IMAD.WIDE R4, R14, 0x4, R4 ;  /* 0x000000040e047825 */ /* 0x004fcc00078e0204 */
[----:B------:R-:W2:Y:S01]  /*0140*/  LDG.E.EL.64 R4, desc[UR4][R4.64] ;  /* 0x0000000404047981 */ /* 0x000ea2000c2e1b00 */
[----:B----4-:R-:W-:-:S04]  /*0150*/  IMAD.WIDE R8, R14, 0x4, R8 ;  /* 0x000000040e087825 */ /* 0x010fc800078e0208 */
[----:B-----5:R-:W-:Y:S02]  /*0160*/  IMAD.WIDE R10, R0, 0x4, R10 ;  /* 0x00000004000a7825 */ /* 0x020fe400078e020a */
[----:B------:R-:W4:Y:S02]  /*0170*/  LDG.E.EL.64 R8, desc[UR4][R8.64] ;  /* 0x0000000408087981 */ /* 0x000f24000c2e1b00 */
[----:B0-----:R-:W-:Y:S02]  /*0180*/  IMAD.WIDE R12, R14, 0x4, R12 ;  /* 0x000000040e0c7825 */ /* 0x001fe400078e020c */
[----:B------:R-:W5:Y:S02]  /*0190*/  LDG.E.64 R10, desc[UR4][R10.64] ;  /* 0x000000040a0a7981 */ /* 0x000f64000c1e1b00 */
[----:B-1----:R-:W-:Y:S02]  /*01a0*/  IMAD.WIDE R2, R0, 0x4, R2 ;  /* 0x0000000400027825 */ /* 0x002fe400078e0202 */
[----:B------:R-:W4:Y:S04]  /*01b0*/  LDG.E.EL.64 R12, desc[UR4][R12.64] ;  /* 0x000000040c0c7981 */ /* 0x000f28000c2e1b00 */
[----:B------:R-:W4:Y:S01]  /*01c0*/  LDG.E.64 R6, desc[UR4][R2.64] ;  /* 0x0000000402067981 */ /* 0x000f22000c1e1b00 */
[----:B------:R-:W-:-:S04]  /*01d0*/  IMAD.WIDE R16, R14, 0x4, R16 ;  /* 0x000000040e107825 */ /* 0x000fc800078e0210 */
[----:B---3--:R-:W-:Y:S02]  /*01e0*/  IMAD.WIDE R18, R14, 0x4, R18 ;  /* 0x000000040e127825 */ /* 0x008fe400078e0212 */
[----:B------:R-:W3:Y:S04]  /*01f0*/  LDG.E.EL.64 R16, desc[UR4][R16.64] ;  /* 0x0000000410107981 */ /* 0x000ee8000c2e1b00 */
[----:B------:R0:W3:Y:S02]  /*0200*/  LDG.E.EL.64 R14, desc[UR4][R18.64] ;  /* 0x00000004120e7981 */ /* 0x0000e4000c2e1b00 */
[----:B0-----:R-:W-:Y:S01]  /*0210*/  HFMA2.MMA R18, -RZ, RZ, 1.625, 0 ;  /* 0x3e800000ff127435 */ /* 0x001fe200000001ff */
[----:B--2---:R-:W-:Y:S01]  /*0220*/  FADD R4, R4, 0.0010000000474974513054 ;  /* 0x3a83126f04047421 */ /* 0x004fe20000000000 */
[----:B------:R-:W-:-:S03]  /*0230*/  FADD R5, R5, 0.0010000000474974513054 ;  /* 0x3a83126f05057421 */ /* 0x000fc60000000000 */
[----:B------:R-:W0:Y:S08]  /*0240*/  MUFU.SQRT R20, R4 ;  /* 0x0000000400147308 */ /* 0x000e300000002000 */
[----:B------:R-:W1:Y:S01]  /*0250*/  MUFU.SQRT R21, R5 ;  /* 0x0000000500157308 */ /* 0x000e620000002000 */
[C---:B0-----:R-:W-:Y:S02]  /*0260*/  FSETP.GT.AND P0, PT, R20.reuse, 8.50705917302346158658e+37, PT ;  /* 0x7e8000001400780b */ /* 0x041fe40003f04000 */
[----:B------:R-:W-:-:S02]  /*0270*/  FSETP.GEU.AND P2, PT, R20, 1.175494350822287508e-38, PT ;  /* 0x008000001400780b */ /* 0x000fc40003f4e000 */
[C---:B-1----:R-:W-:Y:S02]  /*0280*/  FSETP.GT.AND P1, PT, R21.reuse, 8.50705917302346158658e+37, PT ;  /* 0x7e8000001500780b */ /* 0x042fe40003f24000 */
[----:B------:R-:W-:-:S07]  /*0290*/  FSETP.GEU.AND P3, PT, R21, 1.175494350822287508e-38, PT ;  /* 0x008000001500780b */ /* 0x000fce0003f6e000 */
[----:B------:R-:W-:-:S04]  /*02a0*/  @P0 FMUL R20, R20, 0.25 ;  /* 0x3e80000014140820 */ /* 0x000fc80000400000 */
[----:B------:R-:W-:Y:S01]  /*02b0*/  @!P2 FMUL R20, R20, 16777216 ;  /* 0x4b8000001414a820 */ /* 0x000fe20000400000 */
[----:B------:R-:W-:-:S04]  /*02c0*/  @P1 FMUL R21, R21, 0.25 ;  /* 0x3e80000015151820 */ /* 0x000fc80000400000 */
[----:B------:R-:W-:Y:S01]  /*02d0*/  @!P3 FMUL R21, R21, 16777216 ;  /* 0x4b8000001515b820 */ /* 0x000fe20000400000 */
[----:B------:R-:W0:Y:S01]  /*02e0*/  MUFU.RCP R20, R20 ;  /* 0x0000001400147308 */ /* 0x000e220000001000 */
[----:B------:R-:W-:-:S07]  /*02f0*/  FSEL R19, R18, 1, P0 ;  /* 0x3f80000012137808 */ /* 0x000fce0000000000 */
[----:B------:R-:W1:Y:S01]  /*0300*/  MUFU.RCP R21, R21 ;  /* 0x0000001500157308 */ /* 0x000e620000001000 */
[----:B------:R-:W-:Y:S01]  /*0310*/  FSEL R18, R18, 1, P1 ;  /* 0x3f80000012127808 */ /* 0x000fe20000800000 */
[----:B----4-:R-:W-:Y:S01]  /*0320*/  FADD R5, R6, R8 ;  /* 0x0000000806057221 */ /* 0x010fe20000000000 */
[----:B------:R-:W-:Y:S01]  /*0330*/  FADD R4, R7, R9 ;  /* 0x0000000907047221 */ /* 0x000fe20000000000 */
[----:B------:R-:W-:Y:S02]  /*0340*/  @!P2 FMUL R19, R19, 16777216 ;  /* 0x4b8000001313a820 */ /* 0x000fe40000400000 */
[----:B------:R-:W-:Y:S01]  /*0350*/  @!P3 FMUL R18, R18, 16777216 ;  /* 0x4b8000001212b820 */ /* 0x000fe20000400000 */
[----:B-----5:R-:W-:Y:S01]  /*0360*/  FADD R10, R10, R5 ;  /* 0x000000050a0a7221 */ /* 0x020fe20000000000 */
[----:B------:R-:W-:Y:S01]  /*0370*/  FADD R11, R11, R4 ;  /* 0x000000040b0b7221 */ /* 0x000fe20000000000 */
[----:B0-----:R-:W-:Y:S01]  /*0380*/  FMUL R19, R20, R19 ;  /* 0x0000001314137220 */ /* 0x001fe20000400000 */
[----:B------:R-:W0:Y:S01]  /*0390*/  LDC.64 R4, c[0x0][0x218] ;  /* 0x00008600ff047b82 */ /* 0x000e220000000a00 */
[----:B------:R-:W-:Y:S01]  /*03a0*/  FADD R12, -R12, R10 ;  /* 0x0000000a0c0c7221 */ /* 0x000fe20000000100 */
[----:B------:R-:W-:Y:S01]  /*03b0*/  FADD R13, -R13, R11 ;  /* 0x0000000b0d0d7221 */ /* 0x000fe20000000100 */
[----:B-1----:R-:W-:-:S02]  /*03c0*/  FMUL R18, R21, R18 ;  /* 0x0000001215127220 */ /* 0x002fc40000400000 */
[----:B------:R-:W-:Y:S02]  /*03d0*/  FMUL R19, R12, R19 ;  /* 0x000000130c137220 */ /* 0x000fe40000400000 */
[----:B------:R-:W-:Y:S02]  /*03e0*/  FMUL R18, R13, R18 ;  /* 0x000000120d127220 */ /* 0x000fe40000400000 */
[----:B---3--:R-:W-:Y:S02]  /*03f0*/  FFMA R14, R14, R19, R16 ;  /* 0x000000130e0e7223 */ /* 0x008fe40000000010 */
[----:B------:R-:W-:-:S03]  /*0400*/  FFMA R15, R15, R18, R17 ;  /* 0x000000120f0f7223 */ /* 0x000fc60000000011 */
[----:B------:R-:W-:Y:S02]  /*0410*/  FSETP.GT.AND P0, PT, R14, RZ, PT ;  /* 0x000000ff0e00720b */ /* 0x000fe40003f04000 */
[----:B------:R-:W-:Y:S01]  /*0420*/  FSETP.GT.AND P1, PT, R15, RZ, PT ;  /* 0x000000ff0f00720b */ /* 0x000fe20003f24000 */
[----:B------:R-:W-:Y:S01]  /*0430*/  STG.E.64 desc[UR4][R2.64], R10 ;  /* 0x0000000a02007986 */ /* 0x000fe2000c101b04 */
[----:B0-----:R-:W-:-:S09]  /*0440*/  IMAD.WIDE R4, R0, 0x4, R4 ;  /* 0x0000000400047825 */ /* 0x001fd200078e0204 */
[----:B------:R-:W-:Y:S02]  /*0450*/  @!P0 FMUL R14, R14, 0.10000000149011611938 ;  /* 0x3dcccccd0e0e8820 */ /* 0x000fe40000400000 */
[----:B------:R-:W-:-:S05]  /*0460*/  @!P1 FMUL R15, R15, 0.10000000149011611938 ;  /* 0x3dcccccd0f0f9820 */ /* 0x000fca0000400000 */
[----:B------:R-:W-:Y:S01]  /*0470*/  STG.E.64 desc[UR4][R4.64], R14 ;  /* 0x0000000e04007986 */ /* 0x000fe2000c101b04 */
[----:B------:R-:W-:Y:S05]  /*0480*/  EXIT ;  /* 0x000000000000794d */ /* 0x000fea0003800000 */
.L_x_0:
[----:B------:R-:W-:-:S00]  /*0490*/  BRA `(.L_x_0) ;  /* 0xfffffffc00fc7947 */ /* 0x000fc0000383ffff */
[----:B------:R-:W-:-:S00]  /*04a0*/  NOP ;  /* 0x0000000000007918 */ /* 0x000fc00000000000 */
        /* <DEDUP_REMOVED lines=13> */
.L_x_1:


//--------------------- .nv.global.init           --------------------------
	.section	.nv.global.init,"aw",@progbits
.nv.global.init:
	.type		_$_str,@object
	.size		_$_str,(_$_str_$_2 - _$_str)
_$_str:
        /*0000*/ 	.byte	0x5f, 0x5f, 0x43, 0x55, 0x44, 0x41, 0x5f, 0x46, 0x54, 0x5a, 0x00
	.type		_$_str_$_2,@object
	.size		_$_str_$_2,(.L_1 - _$_str_$_2)
_$_str_$_2:
        /*000b*/ 	.byte	0x5f, 0x5f, 0x43, 0x55, 0x44, 0x41, 0x5f, 0x50, 0x52, 0x45, 0x43, 0x5f, 0x53, 0x51, 0x52, 0x54
        /*001b*/ 	.byte	0x00
.L_1:


//--------------------- .nv.constant0.triton_poi_fused__native_batch_norm_legit_no_training_add_convolution_leaky_relu_11 --------------------------
	.section	.nv.constant0.triton_poi_fused__native_batch_norm_legit_no_training_add_convolution_leaky_relu_11,"a",@progbits
	.sectionflags	@""
	.align	4
.nv.constant0.triton_poi_fused__native_batch_norm_legit_no_training_add_convolution_leaky_relu_11:
	.zero		596
